	.headerflags	@"EF_CUDA_TEXMODE_UNIFIED EF_CUDA_64BIT_ADDRESS EF_CUDA_ACCELERATORS EF_CUDA_SM90 EF_CUDA_VIRTUAL_SM(EF_CUDA_SM90)"
	.elftype	@"ET_EXEC"


//--------------------- .nv.info                  --------------------------
	.section	.nv.info,"",@"SHT_CUDA_INFO"
	.align	4


	//----- nvinfo : EIATTR_REGCOUNT
	.align		4
        /*0000*/ 	.byte	0x04, 0x2f
        /*0002*/ 	.short	(.L_3 - .L_2)
	.align		4
.L_2:
        /*0004*/ 	.word	index@(triton_poi_fused_cat_14)
        /*0008*/ 	.word	0x00000038


	//----- nvinfo : EIATTR_MIN_STACK_SIZE
	.align		4
.L_3:
        /*000c*/ 	.byte	0x04, 0x12
        /*000e*/ 	.short	(.L_5 - .L_4)
	.align		4
.L_4:
        /*0010*/ 	.word	index@(triton_poi_fused_cat_14)
        /*0014*/ 	.word	0x00000000


	//----- nvinfo : EIATTR_FRAME_SIZE
	.align		4
.L_5:
        /*0018*/ 	.byte	0x04, 0x11
        /*001a*/ 	.short	(.L_7 - .L_6)
	.align		4
.L_6:
        /*001c*/ 	.word	index@(triton_poi_fused_cat_14)
        /*0020*/ 	.word	0x00000000


	//----- nvinfo : EIATTR_MIN_STACK_SIZE
	.align		4
.L_7:
        /*0024*/ 	.byte	0x04, 0x12
        /*0026*/ 	.short	(.L_9 - .L_8)
	.align		4
.L_8:
        /*0028*/ 	.word	index@(triton_poi_fused_cat_14)
        /*002c*/ 	.word	0x00000000
.L_9:


//--------------------- .nv.info.triton_poi_fused_cat_14 --------------------------
	.section	.nv.info.triton_poi_fused_cat_14,"",@"SHT_CUDA_INFO"
	.sectionflags	@""
	.align	4


	//----- nvinfo : EIATTR_CUDA_API_VERSION
	.align		4
        /*0000*/ 	.byte	0x04, 0x37
        /*0002*/ 	.short	(.L_11 - .L_10)
.L_10:
        /*0004*/ 	.word	0x0000007c


	//----- nvinfo : EIATTR_KPARAM_INFO
	.align		4
.L_11:
        /*0008*/ 	.byte	0x04, 0x17
        /*000a*/ 	.short	(.L_13 - .L_12)
.L_12:
        /*000c*/ 	.word	0x00000000
        /*0010*/ 	.short	0x0007
        /*0012*/ 	.short	0x0038
        /*0014*/ 	.byte	0x00, 0xf0, 0x11, 0x00


	//----- nvinfo : EIATTR_KPARAM_INFO
	.align		4
.L_13:
        /*0018*/ 	.byte	0x04, 0x17
        /*001a*/ 	.short	(.L_15 - .L_14)
.L_14:
        /*001c*/ 	.word	0x00000000
        /*0020*/ 	.short	0x0006
        /*0022*/ 	.short	0x0030
        /*0024*/ 	.byte	0x00, 0xf4, 0x21, 0x00


	//----- nvinfo : EIATTR_KPARAM_INFO
	.align		4
.L_15:
        /*0028*/ 	.byte	0x04, 0x17
        /*002a*/ 	.short	(.L_17 - .L_16)
.L_16:
        /*002c*/ 	.word	0x00000000
        /*0030*/ 	.short	0x0005
        /*0032*/ 	.short	0x0028
        /*0034*/ 	.byte	0x00, 0xf4, 0x21, 0x00


	//----- nvinfo : EIATTR_KPARAM_INFO
	.align		4
.L_17:
        /*0038*/ 	.byte	0x04, 0x17
        /*003a*/ 	.short	(.L_19 - .L_18)
.L_18:
        /*003c*/ 	.word	0x00000000
        /*0040*/ 	.short	0x0004
        /*0042*/ 	.short	0x0020
        /*0044*/ 	.byte	0x00, 0xf4, 0x21, 0x00


	//----- nvinfo : EIATTR_KPARAM_INFO
	.align		4
.L_19:
        /*0048*/ 	.byte	0x04, 0x17
        /*004a*/ 	.short	(.L_21 - .L_20)
.L_20:
        /*004c*/ 	.word	0x00000000
        /*0050*/ 	.short	0x0003
        /*0052*/ 	.short	0x0018
        /*0054*/ 	.byte	0x00, 0xf4, 0x21, 0x00


	//----- nvinfo : EIATTR_KPARAM_INFO
	.align		4
.L_21:
        /*0058*/ 	.byte	0x04, 0x17
        /*005a*/ 	.short	(.L_23 - .L_22)
.L_22:
        /*005c*/ 	.word	0x00000000
        /*0060*/ 	.short	0x0002
        /*0062*/ 	.short	0x0010
        /*0064*/ 	.byte	0x00, 0xf4, 0x21, 0x00


	//----- nvinfo : EIATTR_KPARAM_INFO
	.align		4
.L_23:
        /*0068*/ 	.byte	0x04, 0x17
        /*006a*/ 	.short	(.L_25 - .L_24)
.L_24:
        /*006c*/ 	.word	0x00000000
        /*0070*/ 	.short	0x0001
        /*0072*/ 	.short	0x0008
        /*0074*/ 	.byte	0x00, 0xf4, 0x21, 0x00


	//----- nvinfo : EIATTR_KPARAM_INFO
	.align		4
.L_25:
        /*0078*/ 	.byte	0x04, 0x17
        /*007a*/ 	.short	(.L_27 - .L_26)
.L_26:
        /*007c*/ 	.word	0x00000000
        /*0080*/ 	.short	0x0000
        /*0082*/ 	.short	0x0000
        /*0084*/ 	.byte	0x00, 0xf4, 0x21, 0x00


	//----- nvinfo : EIATTR_SPARSE_MMA_MASK
	.align		4
.L_27:
        /*0088*/ 	.byte	0x03, 0x50
        /*008a*/ 	.short	0x0000


	//----- nvinfo : EIATTR_MAXREG_COUNT
	.align		4
        /*008c*/ 	.byte	0x03, 0x1b
        /*008e*/ 	.short	0x00ff


	//----- nvinfo : EIATTR_EXIT_INSTR_OFFSETS
	.align		4
        /*0090*/ 	.byte	0x04, 0x1c
        /*0092*/ 	.short	(.L_29 - .L_28)


	//   ....[0]....
.L_28:
        /*0094*/ 	.word	0x00001750


	//   ....[1]....
        /*0098*/ 	.word	0x00001770


	//----- nvinfo : EIATTR_REQNTID
	.align		4
.L_29:
        /*009c*/ 	.byte	0x04, 0x10
        /*009e*/ 	.short	(.L_31 - .L_30)
.L_30:
        /*00a0*/ 	.word	0x00000080
        /*00a4*/ 	.word	0x00000001
        /*00a8*/ 	.word	0x00000001


	//----- nvinfo : EIATTR_CBANK_PARAM_SIZE
	.align		4
.L_31:
        /*00ac*/ 	.byte	0x03, 0x19
        /*00ae*/ 	.short	0x003c


	//----- nvinfo : EIATTR_PARAM_CBANK
	.align		4
        /*00b0*/ 	.byte	0x04, 0x0a
        /*00b2*/ 	.short	(.L_33 - .L_32)
	.align		4
.L_32:
        /*00b4*/ 	.word	index@(.nv.constant0.triton_poi_fused_cat_14)
        /*00b8*/ 	.short	0x0210
        /*00ba*/ 	.short	0x003c


	//----- nvinfo : EIATTR_SW_WAR
	.align		4
.L_33:
        /*00bc*/ 	.byte	0x04, 0x36
        /*00be*/ 	.short	(.L_35 - .L_34)
.L_34:
        /*00c0*/ 	.word	0x00000008
.L_35:


//--------------------- .nv.callgraph             --------------------------
	.section	.nv.callgraph,"",@"SHT_CUDA_CALLGRAPH"
	.align	4
	.sectionentsize	8
	.align		4
        /*0000*/ 	.word	0x00000000
	.align		4
        /*0004*/ 	.word	0xffffffff
	.align		4
        /*0008*/ 	.word	0x00000000
	.align		4
        /*000c*/ 	.word	0xfffffffe
	.align		4
        /*0010*/ 	.word	0x00000000
	.align		4
        /*0014*/ 	.word	0xfffffffd
	.align		4
        /*0018*/ 	.word	0x00000000
	.align		4
        /*001c*/ 	.word	0xfffffffc


//--------------------- .nv.constant4             --------------------------
	.section	.nv.constant4,"a",@progbits
	.align	8
	.align		8
.nv.constant4:
        /*0000*/ 	.dword	_$_str
	.align		8
        /*0008*/ 	.dword	_$_str_$_2


//--------------------- .text.triton_poi_fused_cat_14 --------------------------
	.section	.text.triton_poi_fused_cat_14,"ax",@progbits
	.align	128
        .global         triton_poi_fused_cat_14
        .type           triton_poi_fused_cat_14,@function
        .size           triton_poi_fused_cat_14,(.L_x_1 - triton_poi_fused_cat_14)
        .other          triton_poi_fused_cat_14,@"STO_CUDA_ENTRY STV_DEFAULT"
triton_poi_fused_cat_14:
.text.triton_poi_fused_cat_14:
[----:B------:R-:W0:Y:S01]  /*0000*/  LDC R1, c[0x0][0x28] ;  /* 0x00000a00ff017b82 */ /* 0x000e220000000800 */
[----:B------:R-:W1:Y:S01]  /*0010*/  S2R R0, SR_TID.X ;  /* 0x0000000000007919 */ /* 0x000e620000002100 */
[----:B------:R-:W-:-:S06]  /*0020*/  IMAD.MOV.U32 R4, RZ, RZ, RZ ;  /* 0x000000ffff047224 */ /* 0x000fcc00078e00ff */
[----:B------:R-:W2:Y:S01]  /*0030*/  LDC.64 R12, c[0x0][0x228] ;  /* 0x00008a00ff0c7b82 */ /* 0x000ea20000000a00 */
[----:B------:R-:W-:Y:S01]  /*0040*/  ULDC.64 UR4, c[0x0][0x208] ;  /* 0x0000820000047ab9 */ /* 0x000fe20000000a00 */
[----:B------:R-:W3:Y:S01]  /*0050*/  S2R R9, SR_CTAID.X ;  /* 0x0000000000097919 */ /* 0x000ee20000002500 */
[----:B------:R-:W-:Y:S01]  /*0060*/  CS2R R30, SRZ ;  /* 0x00000000001e7805 */ /* 0x000fe2000001ff00 */
[----:B------:R-:W-:Y:S01]  /*0070*/  IMAD.MOV.U32 R28, RZ, RZ, RZ ;  /* 0x000000ffff1c7224 */ /* 0x000fe200078e00ff */
[----:B------:R-:W-:Y:S01]  /*0080*/  ULDC.64 UR6, c[0x0][0x218] ;  /* 0x0000860000067ab9 */ /* 0x000fe20000000a00 */
[----:B------:R-:W-:Y:S02]  /*0090*/  IMAD.MOV.U32 R26, RZ, RZ, RZ ;  /* 0x000000ffff1a7224 */ /* 0x000fe400078e00ff */
[----:B------:R-:W4:Y:S01]  /*00a0*/  LDC.64 R32, c[0x0][0x220] ;  /* 0x00008800ff207b82 */ /* 0x000f220000000a00 */
[----:B-1----:R-:W-:Y:S01]  /*00b0*/  IMAD.SHL.U32 R0, R0, 0x4, RZ ;  /* 0x0000000400007824 */ /* 0x002fe200078e00ff */
[----:B---3--:R-:W-:-:S04]  /*00c0*/  SHF.R.S32.HI R19, RZ, 0x15, R9 ;  /* 0x00000015ff137819 */ /* 0x008fc80000011409 */
[----:B------:R-:W-:Y:S02]  /*00d0*/  LOP3.LUT R0, R0, 0x1fc, RZ, 0xc0, !PT ;  /* 0x000001fc00007812 */ /* 0x000fe400078ec0ff */
[----:B------:R-:W-:-:S03]  /*00e0*/  SGXT R19, R19, 0x1 ;  /* 0x000000011313781a */ /* 0x000fc60000000200 */
[----:B------:R-:W-:-:S04]  /*00f0*/  IMAD R3, R9, 0x400, R0 ;  /* 0x0000040009037824 */ /* 0x000fc800078e0200 */
[C---:B------:R-:W-:Y:S01]  /*0100*/  VIADD R17, R3.reuse, 0x200 ;  /* 0x0000020003117836 */ /* 0x040fe20000000000 */
[----:B------:R-:W-:Y:S02]  /*0110*/  SHF.R.S32.HI R2, RZ, 0x1f, R3 ;  /* 0x0000001fff027819 */ /* 0x000fe40000011403 */
[----:B------:R-:W-:Y:S02]  /*0120*/  ISETP.GE.AND P2, PT, R3, 0x13800, PT ;  /* 0x000138000300780c */ /* 0x000fe40003f46270 */
[----:B------:R-:W-:Y:S02]  /*0130*/  LEA.HI R10, R2, R3, RZ, 0x8 ;  /* 0x00000003020a7211 */ /* 0x000fe400078f40ff */
[----:B------:R-:W-:Y:S02]  /*0140*/  LEA.HI R14, R19, R17, RZ, 0x8 ;  /* 0x00000011130e7211 */ /* 0x000fe400078f40ff */
[----:B------:R-:W-:Y:S02]  /*0150*/  SHF.R.S32.HI R5, RZ, 0x8, R10 ;  /* 0x00000008ff057819 */ /* 0x000fe4000001140a */
[----:B------:R-:W-:-:S03]  /*0160*/  SHF.R.S32.HI R15, RZ, 0x8, R14 ;  /* 0x00000008ff0f7819 */ /* 0x000fc6000001140e */
[----:B------:R-:W-:-:S05]  /*0170*/  IMAD.HI R0, R5, -0x2df2df2d, R4 ;  /* 0xd20d20d305007827 */ /* 0x000fca00078e0204 */
[----:B------:R-:W-:-:S04]  /*0180*/  SHF.R.U32.HI R7, RZ, 0x1f, R0 ;  /* 0x0000001fff077819 */ /* 0x000fc80000011600 */
[----:B------:R-:W-:-:S05]  /*0190*/  LEA.HI.SX32 R7, R0, R7, 0x1a ;  /* 0x0000000700077211 */ /* 0x000fca00078fd2ff */
[----:B------:R-:W-:Y:S02]  /*01a0*/  IMAD R27, R7, -0x4e, R5 ;  /* 0xffffffb2071b7824 */ /* 0x000fe400078e0205 */
[----:B------:R-:W-:Y:S02]  /*01b0*/  IMAD.MOV.U32 R5, RZ, RZ, RZ ;  /* 0x000000ffff057224 */ /* 0x000fe400078e00ff */
[C---:B--2---:R-:W-:Y:S01]  /*01c0*/  IMAD.WIDE R8, R27.reuse, 0x4, R12 ;  /* 0x000000041b087825 */ /* 0x044fe200078e020c */
[----:B------:R-:W-:-:S03]  /*01d0*/  ISETP.GT.AND P4, PT, R27, 0x33, !P2 ;  /* 0x000000331b00780c */ /* 0x000fc60005784270 */
[----:B------:R-:W-:Y:S02]  /*01e0*/  IMAD.MOV.U32 R14, RZ, RZ, RZ ;  /* 0x000000ffff0e7224 */ /* 0x000fe400078e00ff */
[----:B------:R-:W-:Y:S02]  /*01f0*/  IMAD.MOV.U32 R7, RZ, RZ, RZ ;  /* 0x000000ffff077224 */ /* 0x000fe400078e00ff */
[----:B------:R-:W-:-:S06]  /*0200*/  IMAD.HI R0, R15, -0x2df2df2d, R14 ;  /* 0xd20d20d30f007827 */ /* 0x000fcc00078e020e */
[----:B------:R-:W2:Y:S01]  /*0210*/  @P4 LDG.E.EL R5, desc[UR4][R8.64+-0xd0] ;  /* 0xffff300408054981 */ /* 0x000ea2000c2e1900 */
[----:B------:R-:W-:-:S03]  /*0220*/  SHF.R.U32.HI R11, RZ, 0x1f, R0 ;  /* 0x0000001fff0b7819 */ /* 0x000fc60000011600 */
[----:B------:R-:W3:Y:S01]  /*0230*/  @P4 LDG.E.EL R7, desc[UR4][R8.64+-0xd0] ;  /* 0xffff300408074981 */ /* 0x000ee2000c2e1900 */
[----:B------:R-:W-:Y:S01]  /*0240*/  LEA.HI.SX32 R29, R0, R11, 0x1a ;  /* 0x0000000b001d7211 */ /* 0x000fe200078fd2ff */
[----:B------:R-:W-:Y:S01]  /*0250*/  IMAD.MOV.U32 R11, RZ, RZ, RZ ;  /* 0x000000ffff0b7224 */ /* 0x000fe200078e00ff */
[----:B------:R-:W-:Y:S01]  /*0260*/  ISETP.GE.AND P0, PT, R17, 0x13800, PT ;  /* 0x000138001100780c */ /* 0x000fe20003f06270 */
[----:B------:R-:W5:Y:S02]  /*0270*/  @P4 LDG.E.EL R30, desc[UR4][R8.64+-0xd0] ;  /* 0xffff3004081e4981 */ /* 0x000f64000c2e1900 */
[----:B------:R-:W-:Y:S02]  /*0280*/  IMAD R29, R29, -0x4e, R15 ;  /* 0xffffffb21d1d7824 */ /* 0x000fe400078e020f */
[----:B------:R1:W5:Y:S03]  /*0290*/  @P4 LDG.E.EL R11, desc[UR4][R8.64+-0xd0] ;  /* 0xffff3004080b4981 */ /* 0x000366000c2e1900 */
[C---:B------:R-:W-:Y:S01]  /*02a0*/  ISETP.GT.AND P1, PT, R29.reuse, 0x33, !P0 ;  /* 0x000000331d00780c */ /* 0x040fe20004724270 */
[----:B------:R-:W-:-:S12]  /*02b0*/  IMAD.WIDE R12, R29, 0x4, R12 ;  /* 0x000000041d0c7825 */ /* 0x000fd800078e020c */
[----:B------:R-:W5:Y:S04]  /*02c0*/  @P1 LDG.E.EL R28, desc[UR4][R12.64+-0xd0] ;  /* 0xffff30040c1c1981 */ /* 0x000f68000c2e1900 */
[----:B------:R-:W5:Y:S04]  /*02d0*/  @P1 LDG.E.EL R26, desc[UR4][R12.64+-0xd0] ;  /* 0xffff30040c1a1981 */ /* 0x000f68000c2e1900 */
[----:B------:R-:W5:Y:S01]  /*02e0*/  @P1 LDG.E.EL R31, desc[UR4][R12.64+-0xd0] ;  /* 0xffff30040c1f1981 */ /* 0x000f62000c2e1900 */
[----:B------:R-:W-:-:S03]  /*02f0*/  IMAD.MOV.U32 R2, RZ, RZ, RZ ;  /* 0x000000ffff027224 */ /* 0x000fc600078e00ff */
[----:B------:R4:W5:Y:S01]  /*0300*/  @P1 LDG.E.EL R4, desc[UR4][R12.64+-0xd0] ;  /* 0xffff30040c041981 */ /* 0x000962000c2e1900 */
[----:B------:R-:W-:-:S05]  /*0310*/  IMAD.HI R0, R3, -0x2df2df2d, R2 ;  /* 0xd20d20d303007827 */ /* 0x000fca00078e0202 */
[----:B-1----:R-:W-:Y:S01]  /*0320*/  SHF.R.U32.HI R9, RZ, 0x1f, R0 ;  /* 0x0000001fff097819 */ /* 0x002fe20000011600 */
[----:B------:R-:W-:-:S03]  /*0330*/  VIADD R2, R3, 0x1 ;  /* 0x0000000103027836 */ /* 0x000fc60000000000 */
[----:B------:R-:W-:Y:S02]  /*0340*/  LEA.HI.SX32 R0, R0, R9, 0x12 ;  /* 0x0000000900007211 */ /* 0x000fe400078f92ff */
[----:B------:R-:W-:Y:S02]  /*0350*/  LOP3.LUT R9, R10, 0x7fffff00, RZ, 0xc0, !PT ;  /* 0x7fffff000a097812 */ /* 0x000fe400078ec0ff */
[----:B------:R-:W-:Y:S01]  /*0360*/  LEA.HI R10, R19, R2, RZ, 0x8 ;  /* 0x00000002130a7211 */ /* 0x000fe200078f40ff */
[----:B0---4-:R-:W-:Y:S02]  /*0370*/  IMAD R12, R0, 0x1a00, RZ ;  /* 0x00001a00000c7824 */ /* 0x011fe400078e02ff */
[----:B------:R-:W-:Y:S01]  /*0380*/  IMAD.IADD R9, R3, 0x1, -R9 ;  /* 0x0000000103097824 */ /* 0x000fe200078e0a09 */
[----:B------:R-:W-:Y:S02]  /*0390*/  LOP3.LUT R13, R10, 0x7fffff00, RZ, 0xc0, !PT ;  /* 0x7fffff000a0d7812 */ /* 0x000fe400078ec0ff */
[----:B------:R-:W-:Y:S01]  /*03a0*/  SHF.R.S32.HI R45, RZ, 0x1f, R27 ;  /* 0x0000001fff2d7819 */ /* 0x000fe2000001141b */
[----:B------:R-:W-:Y:S01]  /*03b0*/  IMAD R52, R9, 0x1a, RZ ;  /* 0x0000001a09347824 */ /* 0x000fe200078e02ff */
[----:B------:R-:W-:Y:S01]  /*03c0*/  IADD3 R16, P3, R27, R12, RZ ;  /* 0x0000000c1b107210 */ /* 0x000fe20007f7e0ff */
[----:B------:R-:W-:-:S02]  /*03d0*/  IMAD.IADD R13, R2, 0x1, -R13 ;  /* 0x00000001020d7824 */ /* 0x000fc400078e0a0d */
[----:B------:R-:W-:Y:S01]  /*03e0*/  VIADD R6, R3, 0x2 ;  /* 0x0000000203067836 */ /* 0x000fe20000000000 */
[----:B------:R-:W-:Y:S02]  /*03f0*/  LEA.HI.X.SX32 R45, R12, R45, 0x1, P3 ;  /* 0x0000002d0c2d7211 */ /* 0x000fe400018f0eff */
[----:B------:R-:W-:Y:S02]  /*0400*/  SHF.R.S32.HI R34, RZ, 0x1f, R52 ;  /* 0x0000001fff227819 */ /* 0x000fe40000011434 */
[----:B------:R-:W-:Y:S01]  /*0410*/  IADD3 R2, P3, R52, R16, RZ ;  /* 0x0000001034027210 */ /* 0x000fe20007f7e0ff */
[----:B------:R-:W-:Y:S01]  /*0420*/  IMAD R51, R13, 0x1a, RZ ;  /* 0x0000001a0d337824 */ /* 0x000fe200078e02ff */
[----:B------:R-:W-:Y:S01]  /*0430*/  LEA.HI R14, R19, R6, RZ, 0x8 ;  /* 0x00000006130e7211 */ /* 0x000fe200078f40ff */
[----:B------:R-:W-:Y:S02]  /*0440*/  VIADD R8, R3, 0x3 ;  /* 0x0000000303087836 */ /* 0x000fe40000000000 */
[----:B------:R-:W-:Y:S01]  /*0450*/  IMAD.X R9, R34, 0x1, R45, P3 ;  /* 0x0000000122097824 */ /* 0x000fe200018e062d */
[----:B------:R-:W-:-:S02]  /*0460*/  LEA R22, P3, R2, UR6, 0x2 ;  /* 0x0000000602167c11 */ /* 0x000fc4000f8610ff */
[----:B------:R-:W-:Y:S02]  /*0470*/  LOP3.LUT R15, R14, 0x7fffff00, RZ, 0xc0, !PT ;  /* 0x7fffff000e0f7812 */ /* 0x000fe400078ec0ff */
[----:B------:R-:W-:Y:S02]  /*0480*/  LEA.HI.X R23, R2, UR7, R9, 0x2, P3 ;  /* 0x0000000702177c11 */ /* 0x000fe400098f1409 */
[----:B------:R-:W-:Y:S02]  /*0490*/  SHF.R.S32.HI R10, RZ, 0x1f, R51 ;  /* 0x0000001fff0a7819 */ /* 0x000fe40000011433 */
[----:B------:R-:W-:Y:S02]  /*04a0*/  IADD3 R13, P3, R51, R16, RZ ;  /* 0x00000010330d7210 */ /* 0x000fe40007f7e0ff */
[----:B------:R-:W-:Y:S01]  /*04b0*/  LEA.HI R19, R19, R8, RZ, 0x8 ;  /* 0x0000000813137211 */ /* 0x000fe200078f40ff */
[----:B------:R-:W-:Y:S02]  /*04c0*/  IMAD.IADD R6, R6, 0x1, -R15 ;  /* 0x0000000106067824 */ /* 0x000fe400078e0a0f */
[----:B------:R-:W-:Y:S01]  /*04d0*/  IMAD.X R18, R10, 0x1, R45, P3 ;  /* 0x000000010a127824 */ /* 0x000fe200018e062d */
[----:B------:R-:W-:Y:S01]  /*04e0*/  LOP3.LUT R19, R19, 0x7fffff00, RZ, 0xc0, !PT ;  /* 0x7fffff0013137812 */ /* 0x000fe200078ec0ff */
[----:B------:R-:W-:Y:S01]  /*04f0*/  IMAD R6, R6, 0x1a, RZ ;  /* 0x0000001a06067824 */ /* 0x000fe200078e02ff */
[C---:B------:R-:W-:Y:S01]  /*0500*/  LEA R36, P3, R13.reuse, UR6, 0x2 ;  /* 0x000000060d247c11 */ /* 0x040fe2000f8610ff */
[----:B------:R-:W0:Y:S02]  /*0510*/  LDC.64 R14, c[0x0][0x230] ;  /* 0x00008c00ff0e7b82 */ /* 0x000e240000000a00 */
[----:B------:R-:W-:Y:S01]  /*0520*/  IMAD.IADD R25, R8, 0x1, -R19 ;  /* 0x0000000108197824 */ /* 0x000fe200078e0a13 */
[----:B------:R-:W-:-:S02]  /*0530*/  LEA.HI.X R37, R13, UR7, R18, 0x2, P3 ;  /* 0x000000070d257c11 */ /* 0x000fc400098f1412 */
[----:B------:R-:W-:Y:S02]  /*0540*/  SHF.R.S32.HI R24, RZ, 0x1f, R6 ;  /* 0x0000001fff187819 */ /* 0x000fe40000011406 */
[----:B------:R-:W-:Y:S01]  /*0550*/  IADD3 R2, P5, R6, R16, RZ ;  /* 0x0000001006027210 */ /* 0x000fe20007fbe0ff */
[----:B------:R-:W1:Y:S01]  /*0560*/  LDC.64 R18, c[0x0][0x238] ;  /* 0x00008e00ff127b82 */ /* 0x000e620000000a00 */
[----:B------:R-:W-:-:S03]  /*0570*/  IMAD R25, R25, 0x1a, RZ ;  /* 0x0000001a19197824 */ /* 0x000fc600078e02ff */
[----:B------:R-:W-:Y:S01]  /*0580*/  IMAD.X R9, R24, 0x1, R45, P5 ;  /* 0x0000000118097824 */ /* 0x000fe200028e062d */
[C---:B------:R-:W-:Y:S01]  /*0590*/  LEA R8, P5, R2.reuse, UR6, 0x2 ;  /* 0x0000000602087c11 */ /* 0x040fe2000f8a10ff */
[----:B------:R-:W-:Y:S02]  /*05a0*/  IMAD.MOV.U32 R12, RZ, RZ, RZ ;  /* 0x000000ffff0c7224 */ /* 0x000fe400078e00ff */
[----:B------:R-:W-:Y:S01]  /*05b0*/  IMAD.MOV.U32 R13, RZ, RZ, RZ ;  /* 0x000000ffff0d7224 */ /* 0x000fe200078e00ff */
[----:B------:R-:W-:Y:S01]  /*05c0*/  LEA.HI.X R9, R2, UR7, R9, 0x2, P5 ;  /* 0x0000000702097c11 */ /* 0x000fe2000a8f1409 */
[----:B------:R-:W-:Y:S01]  /*05d0*/  IMAD.WIDE R20, R27, 0x4, R32 ;  /* 0x000000041b147825 */ /* 0x000fe200078e0220 */
[----:B------:R-:W-:Y:S01]  /*05e0*/  SHF.R.S32.HI R2, RZ, 0x1f, R25 ;  /* 0x0000001fff027819 */ /* 0x000fe20000011419 */
[----:B------:R0:W4:Y:S01]  /*05f0*/  @P4 LDG.E.EL R12, desc[UR4][R22.64+-0xd0] ;  /* 0xffff3004160c4981 */ /* 0x000122000c2e1900 */
[----:B------:R-:W-:Y:S01]  /*0600*/  IADD3 R16, P3, R25, R16, RZ ;  /* 0x0000001019107210 */ /* 0x000fe20007f7e0ff */
[----:B------:R-:W-:-:S02]  /*0610*/  IMAD.MOV.U32 R48, RZ, RZ, RZ ;  /* 0x000000ffff307224 */ /* 0x000fc400078e00ff */
[----:B------:R-:W4:Y:S01]  /*0620*/  @P4 LDG.E.EL R13, desc[UR4][R20.64+-0xd0] ;  /* 0xffff3004140d4981 */ /* 0x000f22000c2e1900 */
[----:B------:R-:W-:Y:S01]  /*0630*/  IMAD.MOV.U32 R46, RZ, RZ, RZ ;  /* 0x000000ffff2e7224 */ /* 0x000fe200078e00ff */
[----:B------:R-:W-:Y:S02]  /*0640*/  CS2R R38, SRZ ;  /* 0x0000000000267805 */ /* 0x000fe4000001ff00 */
[----:B------:R-:W-:Y:S02]  /*0650*/  CS2R R40, SRZ ;  /* 0x0000000000287805 */ /* 0x000fe4000001ff00 */
[----:B------:R-:W-:Y:S01]  /*0660*/  CS2R R42, SRZ ;  /* 0x00000000002a7805 */ /* 0x000fe2000001ff00 */
[----:B------:R0:W4:Y:S01]  /*0670*/  @P4 LDG.E.EL R48, desc[UR4][R8.64+-0xd0] ;  /* 0xffff300408304981 */ /* 0x000122000c2e1900 */
[----:B------:R-:W-:Y:S02]  /*0680*/  IMAD.X R45, R2, 0x1, R45, P3 ;  /* 0x00000001022d7824 */ /* 0x000fe400018e062d */
[----:B------:R-:W-:Y:S01]  /*0690*/  IMAD.MOV.U32 R35, RZ, RZ, RZ ;  /* 0x000000ffff237224 */ /* 0x000fe200078e00ff */
[----:B------:R0:W4:Y:S01]  /*06a0*/  @P4 LDG.E.EL R46, desc[UR4][R36.64+-0xd0] ;  /* 0xffff3004242e4981 */ /* 0x000122000c2e1900 */
[----:B------:R-:W-:-:S02]  /*06b0*/  IMAD.MOV.U32 R50, RZ, RZ, RZ ;  /* 0x000000ffff327224 */ /* 0x000fc400078e00ff */
[----:B0-----:R-:W-:Y:S01]  /*06c0*/  IMAD.WIDE R22, R27, 0x4, R14 ;  /* 0x000000041b167825 */ /* 0x001fe200078e020e */
[----:B------:R-:W4:Y:S01]  /*06d0*/  @P4 LDG.E.EL R39, desc[UR4][R20.64+-0xd0] ;  /* 0xffff300414274981 */ /* 0x000f22000c2e1900 */
[----:B------:R-:W-:-:S03]  /*06e0*/  LEA R8, P3, R16, UR6, 0x2 ;  /* 0x0000000610087c11 */ /* 0x000fc6000f8610ff */
[----:B------:R-:W4:Y:S01]  /*06f0*/  @P4 LDG.E.EL R41, desc[UR4][R20.64+-0xd0] ;  /* 0xffff300414294981 */ /* 0x000f22000c2e1900 */
[----:B------:R-:W-:Y:S02]  /*0700*/  LEA.HI.X R9, R16, UR7, R45, 0x2, P3 ;  /* 0x0000000710097c11 */ /* 0x000fe400098f142d */
[----:B------:R-:W-:Y:S01]  /*0710*/  CS2R R36, SRZ ;  /* 0x0000000000247805 */ /* 0x000fe2000001ff00 */
[----:B------:R1:W4:Y:S01]  /*0720*/  @P4 LDG.E.EL R42, desc[UR4][R20.64+-0xd0] ;  /* 0xffff3004142a4981 */ /* 0x000322000c2e1900 */
[----:B------:R-:W-:-:S03]  /*0730*/  CS2R R44, SRZ ;  /* 0x00000000002c7805 */ /* 0x000fc6000001ff00 */
[----:B------:R-:W4:Y:S04]  /*0740*/  @P4 LDG.E.EL R43, desc[UR4][R22.64+-0xd0] ;  /* 0xffff3004162b4981 */ /* 0x000f28000c2e1900 */
[----:B------:R-:W4:Y:S01]  /*0750*/  @P4 LDG.E.EL R37, desc[UR4][R22.64+-0xd0] ;  /* 0xffff300416254981 */ /* 0x000f22000c2e1900 */
[----:B-1----:R-:W-:-:S03]  /*0760*/  IMAD.WIDE R20, R27, 0x4, R18 ;  /* 0x000000041b147825 */ /* 0x002fc600078e0212 */
[----:B------:R-:W4:Y:S04]  /*0770*/  @P4 LDG.E.EL R35, desc[UR4][R22.64+-0xd0] ;  /* 0xffff300416234981 */ /* 0x000f28000c2e1900 */
[----:B------:R0:W4:Y:S04]  /*0780*/  @P4 LDG.E.EL R36, desc[UR4][R22.64+-0xd0] ;  /* 0xffff300416244981 */ /* 0x000128000c2e1900 */
[----:B------:R-:W4:Y:S04]  /*0790*/  @P4 LDG.E.EL R44, desc[UR4][R20.64+-0xd0] ;  /* 0xffff3004142c4981 */ /* 0x000f28000c2e1900 */
[----:B------:R-:W4:Y:S04]  /*07a0*/  @P4 LDG.E.EL R40, desc[UR4][R20.64+-0xd0] ;  /* 0xffff300414284981 */ /* 0x000f28000c2e1900 */
[----:B------:R-:W4:Y:S04]  /*07b0*/  @P4 LDG.E.EL R38, desc[UR4][R20.64+-0xd0] ;  /* 0xffff300414264981 */ /* 0x000f28000c2e1900 */
[----:B------:R1:W4:Y:S04]  /*07c0*/  @P4 LDG.E.EL R45, desc[UR4][R8.64+-0xd0] ;  /* 0xffff3004082d4981 */ /* 0x000328000c2e1900 */
[----:B------:R0:W4:Y:S01]  /*07d0*/  @P4 LDG.E.EL R50, desc[UR4][R20.64+-0xd0] ;  /* 0xffff300414324981 */ /* 0x000122000c2e1900 */
[----:B------:R-:W-:-:S04]  /*07e0*/  IMAD.MOV.U32 R16, RZ, RZ, RZ ;  /* 0x000000ffff107224 */ /* 0x000fc800078e00ff */
[----:B------:R-:W-:-:S05]  /*07f0*/  IMAD.HI R49, R17, -0x2df2df2d, R16 ;  /* 0xd20d20d311317827 */ /* 0x000fca00078e0210 */
[----:B------:R-:W-:-:S04]  /*0800*/  SHF.R.U32.HI R16, RZ, 0x1f, R49 ;  /* 0x0000001fff107819 */ /* 0x000fc80000011631 */
[----:B------:R-:W-:-:S05]  /*0810*/  LEA.HI.SX32 R49, R49, R16, 0x12 ;  /* 0x0000001031317211 */ /* 0x000fca00078f92ff */
[----:B------:R-:W-:Y:S01]  /*0820*/  IMAD R16, R49, 0x1a00, RZ ;  /* 0x00001a0031107824 */ /* 0x000fe200078e02ff */
[----:B------:R-:W-:-:S04]  /*0830*/  SHF.R.S32.HI R47, RZ, 0x1f, R29 ;  /* 0x0000001fff2f7819 */ /* 0x000fc8000001141d */
[----:B0-----:R-:W-:-:S04]  /*0840*/  IADD3 R22, P3, R29, R16, RZ ;  /* 0x000000101d167210 */ /* 0x001fc80007f7e0ff */
[----:B------:R-:W-:Y:S02]  /*0850*/  LEA.HI.X.SX32 R47, R16, R47, 0x1, P3 ;  /* 0x0000002f102f7211 */ /* 0x000fe400018f0eff */
[----:B------:R-:W-:Y:S02]  /*0860*/  IADD3 R16, P6, R52, R22, RZ ;  /* 0x0000001634107210 */ /* 0x000fe40007fde0ff */
[----:B-1----:R-:W-:-:S03]  /*0870*/  IADD3 R8, P3, R51, R22, RZ ;  /* 0x0000001633087210 */ /* 0x002fc60007f7e0ff */
[--C-:B------:R-:W-:Y:S01]  /*0880*/  IMAD.X R21, R34, 0x1, R47.reuse, P6 ;  /* 0x0000000122157824 */ /* 0x100fe200030e062f */
[----:B------:R-:W-:Y:S01]  /*0890*/  IADD3 R9, P6, R25, R22, RZ ;  /* 0x0000001619097210 */ /* 0x000fe20007fde0ff */
[----:B------:R-:W-:Y:S01]  /*08a0*/  IMAD.X R25, R10, 0x1, R47, P3 ;  /* 0x000000010a197824 */ /* 0x000fe200018e062f */
[----:B------:R-:W-:Y:S02]  /*08b0*/  IADD3 R6, P5, R6, R22, RZ ;  /* 0x0000001606067210 */ /* 0x000fe40007fbe0ff */
[----:B------:R-:W-:-:S03]  /*08c0*/  LEA R20, P3, R16, UR6, 0x2 ;  /* 0x0000000610147c11 */ /* 0x000fc6000f8610ff */
[----:B------:R-:W-:Y:S01]  /*08d0*/  IMAD.X R23, R24, 0x1, R47, P5 ;  /* 0x0000000118177824 */ /* 0x000fe200028e062f */
[----:B------:R-:W-:Y:S02]  /*08e0*/  LEA.HI.X R21, R16, UR7, R21, 0x2, P3 ;  /* 0x0000000710157c11 */ /* 0x000fe400098f1415 */
[----:B------:R-:W-:Y:S01]  /*08f0*/  LEA R24, P5, R8, UR6, 0x2 ;  /* 0x0000000608187c11 */ /* 0x000fe2000f8a10ff */
[----:B------:R-:W-:-:S03]  /*0900*/  IMAD.MOV.U32 R10, RZ, RZ, RZ ;  /* 0x000000ffff0a7224 */ /* 0x000fc600078e00ff */
[----:B------:R-:W-:Y:S01]  /*0910*/  LEA.HI.X R25, R8, UR7, R25, 0x2, P5 ;  /* 0x0000000708197c11 */ /* 0x000fe2000a8f1419 */
[----:B------:R-:W-:-:S04]  /*0920*/  IMAD.MOV.U32 R22, RZ, RZ, RZ ;  /* 0x000000ffff167224 */ /* 0x000fc800078e00ff */
[----:B------:R0:W4:Y:S01]  /*0930*/  @P1 LDG.E.EL R10, desc[UR4][R24.64+-0xd0] ;  /* 0xffff3004180a1981 */ /* 0x000122000c2e1900 */
[----:B------:R-:W-:-:S03]  /*0940*/  IMAD.WIDE R32, R29, 0x4, R32 ;  /* 0x000000041d207825 */ /* 0x000fc600078e0220 */
[----:B------:R1:W4:Y:S01]  /*0950*/  @P1 LDG.E.EL R22, desc[UR4][R20.64+-0xd0] ;  /* 0xffff300414161981 */ /* 0x000322000c2e1900 */
[----:B------:R-:W-:Y:S01]  /*0960*/  IMAD.X R2, R2, 0x1, R47, P6 ;  /* 0x0000000102027824 */ /* 0x000fe200030e062f */
[----:B------:R-:W-:Y:S01]  /*0970*/  LEA R52, P3, R6, UR6, 0x2 ;  /* 0x0000000606347c11 */ /* 0x000fe2000f8610ff */
[----:B0-----:R-:W-:Y:S01]  /*0980*/  IMAD.MOV.U32 R24, RZ, RZ, RZ ;  /* 0x000000ffff187224 */ /* 0x001fe200078e00ff */
[----:B-1----:R-:W-:Y:S02]  /*0990*/  CS2R R20, SRZ ;  /* 0x0000000000147805 */ /* 0x002fe4000001ff00 */
[----:B------:R-:W-:-:S03]  /*09a0*/  LEA R8, P5, R9, UR6, 0x2 ;  /* 0x0000000609087c11 */ /* 0x000fc6000f8a10ff */
[----:B------:R-:W4:Y:S01]  /*09b0*/  @P1 LDG.E.EL R24, desc[UR4][R32.64+-0xd0] ;  /* 0xffff300420181981 */ /* 0x000f22000c2e1900 */
[----:B------:R-:W-:Y:S01]  /*09c0*/  LEA.HI.X R53, R6, UR7, R23, 0x2, P3 ;  /* 0x0000000706357c11 */ /* 0x000fe200098f1417 */
[----:B------:R-:W-:Y:S02]  /*09d0*/  IMAD.MOV.U32 R23, RZ, RZ, RZ ;  /* 0x000000ffff177224 */ /* 0x000fe400078e00ff */
[----:B------:R-:W4:Y:S04]  /*09e0*/  @P1 LDG.E.EL R21, desc[UR4][R32.64+-0xd0] ;  /* 0xffff300420151981 */ /* 0x000f28000c2e1900 */
[----:B------:R-:W4:Y:S01]  /*09f0*/  @P1 LDG.E.EL R20, desc[UR4][R32.64+-0xd0] ;  /* 0xffff300420141981 */ /* 0x000f22000c2e1900 */
[----:B------:R-:W-:Y:S01]  /*0a00*/  LEA.HI.X R9, R9, UR7, R2, 0x2, P5 ;  /* 0x0000000709097c11 */ /* 0x000fe2000a8f1402 */
[----:B------:R-:W-:-:S02]  /*0a10*/  IMAD.MOV.U32 R6, RZ, RZ, RZ ;  /* 0x000000ffff067224 */ /* 0x000fc400078e00ff */
[----:B------:R-:W-:Y:S01]  /*0a20*/  IMAD.MOV.U32 R2, RZ, RZ, 0x3e800000 ;  /* 0x3e800000ff027424 */ /* 0x000fe200078e00ff */
[----:B------:R-:W4:Y:S01]  /*0a30*/  @P1 LDG.E.EL R23, desc[UR4][R52.64+-0xd0] ;  /* 0xffff300434171981 */ /* 0x000f22000c2e1900 */
[----:B--2---:R-:W-:-:S03]  /*0a40*/  SEL R5, R5, RZ, P4 ;  /* 0x000000ff05057207 */ /* 0x004fc60002000000 */
[----:B------:R-:W2:Y:S02]  /*0a50*/  @P1 LDG.E.EL R6, desc[UR4][R8.64+-0xd0] ;  /* 0xffff300408061981 */ /* 0x000ea4000c2e1900 */
[----:B------:R-:W-:Y:S01]  /*0a60*/  FADD R16, R5, 9.9999997473787516356e-06 ;  /* 0x3727c5ac05107421 */ /* 0x000fe20000000000 */
[----:B---3--:R-:W-:-:S05]  /*0a70*/  SEL R7, R7, RZ, P4 ;  /* 0x000000ff07077207 */ /* 0x008fca0002000000 */
[----:B------:R-:W0:Y:S01]  /*0a80*/  MUFU.SQRT R16, R16 ;  /* 0x0000001000107308 */ /* 0x000e220000002000 */
[----:B------:R-:W-:Y:S01]  /*0a90*/  FADD R25, R7, 9.9999997473787516356e-06 ;  /* 0x3727c5ac07197421 */ /* 0x000fe20000000000 */
[----:B------:R-:W-:Y:S01]  /*0aa0*/  IMAD.MOV.U32 R5, RZ, RZ, RZ ;  /* 0x000000ffff057224 */ /* 0x000fe200078e00ff */
[----:B-----5:R-:W-:-:S05]  /*0ab0*/  SEL R34, R11, RZ, P4 ;  /* 0x000000ff0b227207 */ /* 0x020fca0002000000 */
[----:B------:R-:W1:Y:S01]  /*0ac0*/  MUFU.SQRT R25, R25 ;  /* 0x0000001900197308 */ /* 0x000e620000002000 */
[----:B------:R3:W5:Y:S01]  /*0ad0*/  @P1 LDG.E.EL R5, desc[UR4][R32.64+-0xd0] ;  /* 0xffff300420051981 */ /* 0x000762000c2e1900 */
[----:B------:R-:W-:Y:S01]  /*0ae0*/  FADD R34, R34, 9.9999997473787516356e-06 ;  /* 0x3727c5ac22227421 */ /* 0x000fe20000000000 */
[----:B0-----:R-:W-:Y:S02]  /*0af0*/  FSETP.GT.AND P6, PT, R16, 8.50705917302346158658e+37, PT ;  /* 0x7e8000001000780b */ /* 0x001fe40003fc4000 */
[----:B---3--:R-:W-:-:S03]  /*0b00*/  SEL R33, R30, RZ, P4 ;  /* 0x000000ff1e217207 */ /* 0x008fc60002000000 */
[----:B------:R-:W0:Y:S01]  /*0b10*/  MUFU.SQRT R30, R34 ;  /* 0x00000022001e7308 */ /* 0x000e220000002000 */
[----:B------:R-:W-:Y:S01]  /*0b20*/  FSETP.GEU.AND P3, PT, R16, 1.175494350822287508e-38, PT ;  /* 0x008000001000780b */ /* 0x000fe20003f6e000 */
[----:B------:R-:W-:Y:S01]  /*0b30*/  FADD R33, R33, 9.9999997473787516356e-06 ;  /* 0x3727c5ac21217421 */ /* 0x000fe20000000000 */
[----:B-1----:R-:W-:Y:S02]  /*0b40*/  FSETP.GT.AND P5, PT, R25, 8.50705917302346158658e+37, PT ;  /* 0x7e8000001900780b */ /* 0x002fe40003fa4000 */
[----:B------:R-:W-:-:S03]  /*0b50*/  SEL R53, R28, RZ, P1 ;  /* 0x000000ff1c357207 */ /* 0x000fc60000800000 */
[----:B------:R-:W-:Y:S01]  /*0b60*/  @P6 FMUL R16, R16, 0.25 ;  /* 0x3e80000010106820 */ /* 0x000fe20000400000 */
[----:B------:R-:W-:Y:S01]  /*0b70*/  FSEL R32, R2, 1, P6 ;  /* 0x3f80000002207808 */ /* 0x000fe20003000000 */
[----:B------:R-:W1:Y:S01]  /*0b80*/  MUFU.SQRT R28, R33 ;  /* 0x00000021001c7308 */ /* 0x000e620000002000 */
[----:B------:R-:W-:Y:S01]  /*0b90*/  FSETP.GEU.AND P6, PT, R25, 1.175494350822287508e-38, PT ;  /* 0x008000001900780b */ /* 0x000fe20003fce000 */
[----:B------:R-:W-:Y:S01]  /*0ba0*/  IMAD.MOV.U32 R7, RZ, RZ, RZ ;  /* 0x000000ffff077224 */ /* 0x000fe200078e00ff */
[----:B------:R-:W-:Y:S01]  /*0bb0*/  CS2R R8, SRZ ;  /* 0x0000000000087805 */ /* 0x000fe2000001ff00 */
[----:B------:R-:W-:Y:S02]  /*0bc0*/  IMAD.MOV.U32 R11, RZ, RZ, RZ ;  /* 0x000000ffff0b7224 */ /* 0x000fe400078e00ff */
[----:B------:R-:W-:-:S04]  /*0bd0*/  IMAD.WIDE R14, R29, 0x4, R14 ;  /* 0x000000041d0e7825 */ /* 0x000fc800078e020e */
[----:B------:R-:W-:Y:S01]  /*0be0*/  FADD R53, R53, 9.9999997473787516356e-06 ;  /* 0x3727c5ac35357421 */ /* 0x000fe20000000000 */
[----:B------:R-:W-:Y:S01]  /*0bf0*/  @!P3 FMUL R16, R16, 16777216 ;  /* 0x4b8000001010b820 */ /* 0x000fe20000400000 */
[----:B------:R-:W-:Y:S01]  /*0c00*/  @!P3 FMUL R32, R32, 16777216 ;  /* 0x4b8000002020b820 */ /* 0x000fe20000400000 */
[----:B0-----:R-:W-:Y:S01]  /*0c10*/  FSETP.GT.AND P3, PT, R30, 8.50705917302346158658e+37, PT ;  /* 0x7e8000001e00780b */ /* 0x001fe20003f64000 */
[----:B------:R-:W3:Y:S01]  /*0c20*/  @P1 LDG.E.EL R7, desc[UR4][R14.64+-0xd0] ;  /* 0xffff30040e071981 */ /* 0x000ee2000c2e1900 */
[----:B------:R-:W-:-:S03]  /*0c30*/  @P5 FMUL R25, R25, 0.25 ;  /* 0x3e80000019195820 */ /* 0x000fc60000400000 */
[----:B------:R-:W3:Y:S04]  /*0c40*/  @P1 LDG.E.EL R11, desc[UR4][R14.64+-0xd0] ;  /* 0xffff30040e0b1981 */ /* 0x000ee8000c2e1900 */
[----:B------:R-:W3:Y:S04]  /*0c50*/  @P1 LDG.E.EL R9, desc[UR4][R14.64+-0xd0] ;  /* 0xffff30040e091981 */ /* 0x000ee8000c2e1900 */
[----:B------:R0:W3:Y:S01]  /*0c60*/  @P1 LDG.E.EL R8, desc[UR4][R14.64+-0xd0] ;  /* 0xffff30040e081981 */ /* 0x0000e2000c2e1900 */
[----:B------:R-:W1:Y:S01]  /*0c70*/  MUFU.SQRT R53, R53 ;  /* 0x0000003500357308 */ /* 0x000e620000002000 */
[----:B------:R-:W-:Y:S01]  /*0c80*/  @!P6 FMUL R25, R25, 16777216 ;  /* 0x4b8000001919e820 */ /* 0x000fe20000400000 */
[----:B0-----:R-:W-:-:S02]  /*0c90*/  FSEL R14, R2, 1, P5 ;  /* 0x3f800000020e7808 */ /* 0x001fc40002800000 */
[----:B------:R-:W-:-:S03]  /*0ca0*/  FSETP.GEU.AND P5, PT, R30, 1.175494350822287508e-38, PT ;  /* 0x008000001e00780b */ /* 0x000fc60003fae000 */
[----:B------:R-:W-:Y:S01]  /*0cb0*/  @!P6 FMUL R14, R14, 16777216 ;  /* 0x4b8000000e0ee820 */ /* 0x000fe20000400000 */
[----:B-1----:R-:W-:Y:S02]  /*0cc0*/  FSETP.GT.AND P6, PT, R28, 8.50705917302346158658e+37, PT ;  /* 0x7e8000001c00780b */ /* 0x002fe40003fc4000 */
[----:B------:R-:W-:Y:S01]  /*0cd0*/  SEL R47, R26, RZ, P1 ;  /* 0x000000ff1a2f7207 */ /* 0x000fe20000800000 */
[----:B------:R-:W0:Y:S01]  /*0ce0*/  MUFU.RCP R15, R16 ;  /* 0x00000010000f7308 */ /* 0x000e220000001000 */
[----:B------:R-:W-:Y:S01]  /*0cf0*/  FSEL R26, R2, 1, P3 ;  /* 0x3f800000021a7808 */ /* 0x000fe20001800000 */
[----:B------:R-:W-:Y:S02]  /*0d00*/  @P3 FMUL R30, R30, 0.25 ;  /* 0x3e8000001e1e3820 */ /* 0x000fe40000400000 */
[----:B------:R-:W-:Y:S01]  /*0d10*/  FADD R47, R47, 9.9999997473787516356e-06 ;  /* 0x3727c5ac2f2f7421 */ /* 0x000fe20000000000 */
[----:B------:R-:W-:Y:S01]  /*0d20*/  ISETP.GE.AND P3, PT, R27, 0x34, PT ;  /* 0x000000341b00780c */ /* 0x000fe20003f66270 */
[----:B------:R-:W-:Y:S01]  /*0d30*/  @!P5 FMUL R30, R30, 16777216 ;  /* 0x4b8000001e1ed820 */ /* 0x000fe20000400000 */
[----:B------:R-:W-:Y:S01]  /*0d40*/  @!P5 FMUL R26, R26, 16777216 ;  /* 0x4b8000001a1ad820 */ /* 0x000fe20000400000 */
[----:B------:R-:W-:-:S02]  /*0d50*/  FSETP.GEU.AND P5, PT, R28, 1.175494350822287508e-38, PT ;  /* 0x008000001c00780b */ /* 0x000fc40003fae000 */
[----:B------:R-:W1:Y:S01]  /*0d60*/  MUFU.SQRT R47, R47 ;  /* 0x0000002f002f7308 */ /* 0x000e620000002000 */
[----:B------:R-:W-:Y:S01]  /*0d70*/  @P6 FMUL R28, R28, 0.25 ;  /* 0x3e8000001c1c6820 */ /* 0x000fe20000400000 */
[----:B------:R-:W-:Y:S02]  /*0d80*/  FSEL R27, R2, 1, P6 ;  /* 0x3f800000021b7808 */ /* 0x000fe40003000000 */
[----:B------:R-:W-:Y:S02]  /*0d90*/  FSETP.GT.AND P6, PT, R53, 8.50705917302346158658e+37, PT ;  /* 0x7e8000003500780b */ /* 0x000fe40003fc4000 */
[----:B------:R-:W-:Y:S01]  /*0da0*/  SEL R31, R31, RZ, P1 ;  /* 0x000000ff1f1f7207 */ /* 0x000fe20000800000 */
[----:B0-----:R-:W-:-:S04]  /*0db0*/  FMUL R16, R15, R32 ;  /* 0x000000200f107220 */ /* 0x001fc80000400000 */
[----:B------:R-:W-:Y:S01]  /*0dc0*/  FADD R15, R31, 9.9999997473787516356e-06 ;  /* 0x3727c5ac1f0f7421 */ /* 0x000fe20000000000 */
[----:B------:R-:W-:Y:S01]  /*0dd0*/  @!P5 FMUL R28, R28, 16777216 ;  /* 0x4b8000001c1cd820 */ /* 0x000fe20000400000 */
[----:B------:R-:W-:Y:S01]  /*0de0*/  @!P5 FMUL R27, R27, 16777216 ;  /* 0x4b8000001b1bd820 */ /* 0x000fe20000400000 */
[C---:B------:R-:W-:Y:S02]  /*0df0*/  FSETP.GEU.AND P5, PT, R53.reuse, 1.175494350822287508e-38, PT ;  /* 0x008000003500780b */ /* 0x040fe40003fae000 */
[----:B------:R-:W-:Y:S01]  /*0e00*/  FSEL R34, R2, 1, P6 ;  /* 0x3f80000002227808 */ /* 0x000fe20003000000 */
[----:B------:R-:W0:Y:S01]  /*0e10*/  MUFU.SQRT R15, R15 ;  /* 0x0000000f000f7308 */ /* 0x000e220000002000 */
[----:B------:R-:W-:Y:S01]  /*0e20*/  @P6 FMUL R53, R53, 0.25 ;  /* 0x3e80000035356820 */ /* 0x000fe20000400000 */
[----:B-1----:R-:W-:Y:S02]  /*0e30*/  FSETP.GT.AND P6, PT, R47, 8.50705917302346158658e+37, PT ;  /* 0x7e8000002f00780b */ /* 0x002fe40003fc4000 */
[----:B------:R-:W-:-:S05]  /*0e40*/  SEL R4, R4, RZ, P1 ;  /* 0x000000ff04047207 */ /* 0x000fca0000800000 */
[----:B------:R-:W-:Y:S01]  /*0e50*/  FADD R51, R4, 9.9999997473787516356e-06 ;  /* 0x3727c5ac04337421 */ /* 0x000fe20000000000 */
[----:B------:R-:W1:Y:S01]  /*0e60*/  MUFU.RCP R25, R25 ;  /* 0x0000001900197308 */ /* 0x000e620000001000 */
[----:B------:R-:W-:Y:S01]  /*0e70*/  @!P5 FMUL R53, R53, 16777216 ;  /* 0x4b8000003535d820 */ /* 0x000fe20000400000 */
[----:B------:R-:W-:Y:S01]  /*0e80*/  @!P5 FMUL R34, R34, 16777216 ;  /* 0x4b8000002222d820 */ /* 0x000fe20000400000 */
[C---:B------:R-:W-:Y:S02]  /*0e90*/  FSETP.GEU.AND P5, PT, R47.reuse, 1.175494350822287508e-38, PT ;  /* 0x008000002f00780b */ /* 0x040fe40003fae000 */
[----:B------:R-:W-:Y:S01]  /*0ea0*/  @P6 FMUL R47, R47, 0.25 ;  /* 0x3e8000002f2f6820 */ /* 0x000fe20000400000 */
[----:B------:R-:W-:Y:S02]  /*0eb0*/  FSEL R4, R2, 1, P6 ;  /* 0x3f80000002047808 */ /* 0x000fe40003000000 */
[----:B------:R-:W1:Y:S01]  /*0ec0*/  MUFU.SQRT R51, R51 ;  /* 0x0000003300337308 */ /* 0x000e620000002000 */
[----:B0-----:R-:W-:Y:S01]  /*0ed0*/  FSETP.GT.AND P6, PT, R15, 8.50705917302346158658e+37, PT ;  /* 0x7e8000000f00780b */ /* 0x001fe20003fc4000 */
[----:B-1----:R-:W-:-:S06]  /*0ee0*/  FMUL R25, R25, R14 ;  /* 0x0000000e19197220 */ /* 0x002fcc0000400000 */
[----:B------:R-:W-:Y:S01]  /*0ef0*/  @!P5 FMUL R47, R47, 16777216 ;  /* 0x4b8000002f2fd820 */ /* 0x000fe20000400000 */
[----:B------:R-:W-:Y:S01]  /*0f00*/  @!P5 FMUL R4, R4, 16777216 ;  /* 0x4b8000000404d820 */ /* 0x000fe20000400000 */
[C---:B------:R-:W-:Y:S01]  /*0f10*/  FSETP.GEU.AND P5, PT, R15.reuse, 1.175494350822287508e-38, PT ;  /* 0x008000000f00780b */ /* 0x040fe20003fae000 */
[----:B------:R-:W0:Y:S01]  /*0f20*/  MUFU.RCP R28, R28 ;  /* 0x0000001c001c7308 */ /* 0x000e220000001000 */
[C---:B------:R-:W-:Y:S02]  /*0f30*/  FSEL R14, R2.reuse, 1, P6 ;  /* 0x3f800000020e7808 */ /* 0x040fe40003000000 */
[----:B------:R-:W-:Y:S01]  /*0f40*/  @P6 FMUL R15, R15, 0.25 ;  /* 0x3e8000000f0f6820 */ /* 0x000fe20000400000 */
[----:B------:R-:W-:Y:S01]  /*0f50*/  FSETP.GT.AND P6, PT, R51, 8.50705917302346158658e+37, PT ;  /* 0x7e8000003300780b */ /* 0x000fe20003fc4000 */
[----:B------:R-:W-:Y:S01]  /*0f60*/  IMAD.WIDE R18, R29, 0x4, R18 ;  /* 0x000000041d127825 */ /* 0x000fe200078e0212 */
[----:B------:R-:W-:Y:S02]  /*0f70*/  CS2R R32, SRZ ;  /* 0x0000000000207805 */ /* 0x000fe4000001ff00 */
[----:B------:R-:W-:-:S04]  /*0f80*/  FSEL R2, R2, 1, P6 ;  /* 0x3f80000002027808 */ /* 0x000fc80003000000 */
[----:B------:R-:W-:Y:S01]  /*0f90*/  @!P5 FMUL R15, R15, 16777216 ;  /* 0x4b8000000f0fd820 */ /* 0x000fe20000400000 */
[----:B------:R-:W-:Y:S01]  /*0fa0*/  @!P5 FMUL R14, R14, 16777216 ;  /* 0x4b8000000e0ed820 */ /* 0x000fe20000400000 */
[C---:B------:R-:W-:Y:S01]  /*0fb0*/  FSETP.GEU.AND P5, PT, R51.reuse, 1.175494350822287508e-38, PT ;  /* 0x008000003300780b */ /* 0x040fe20003fae000 */
[----:B0-----:R-:W-:Y:S01]  /*0fc0*/  FMUL R27, R28, R27 ;  /* 0x0000001b1c1b7220 */ /* 0x001fe20000400000 */
[----:B------:R-:W3:Y:S01]  /*0fd0*/  @P1 LDG.E.EL R32, desc[UR4][R18.64+-0xd0] ;  /* 0xffff300412201981 */ /* 0x000ee2000c2e1900 */
[----:B------:R-:W-:Y:S01]  /*0fe0*/  @P6 FMUL R51, R51, 0.25 ;  /* 0x3e80000033336820 */ /* 0x000fe20000400000 */
[----:B------:R-:W-:Y:S02]  /*0ff0*/  ISETP.GE.AND P6, PT, R29, 0x34, PT ;  /* 0x000000341d00780c */ /* 0x000fe40003fc6270 */
[----:B------:R-:W-:Y:S01]  /*1000*/  CS2R R28, SRZ ;  /* 0x00000000001c7805 */ /* 0x000fe2000001ff00 */
[----:B------:R-:W3:Y:S05]  /*1010*/  @P1 LDG.E.EL R33, desc[UR4][R18.64+-0xd0] ;  /* 0xffff300412211981 */ /* 0x000eea000c2e1900 */
[----:B------:R-:W3:Y:S04]  /*1020*/  @P1 LDG.E.EL R28, desc[UR4][R18.64+-0xd0] ;  /* 0xffff3004121c1981 */ /* 0x000ee8000c2e1900 */
[----:B------:R0:W3:Y:S01]  /*1030*/  @P1 LDG.E.EL R29, desc[UR4][R18.64+-0xd0] ;  /* 0xffff3004121d1981 */ /* 0x0000e2000c2e1900 */
[----:B------:R1:W1:Y:S01]  /*1040*/  MUFU.RCP R31, R30 ;  /* 0x0000001e001f7308 */ /* 0x0002620000001000 */
[----:B0-----:R-:W0:Y:S07]  /*1050*/  LDC.64 R18, c[0x0][0x210] ;  /* 0x00008400ff127b82 */ /* 0x001e2e0000000a00 */
[----:B------:R-:W4:Y:S01]  /*1060*/  MUFU.RCP R47, R47 ;  /* 0x0000002f002f7308 */ /* 0x000f220000001000 */
[----:B------:R-:W-:-:S07]  /*1070*/  @!P5 FMUL R51, R51, 16777216 ;  /* 0x4b8000003333d820 */ /* 0x000fce0000400000 */
[----:B------:R-:W4:Y:S01]  /*1080*/  MUFU.RCP R15, R15 ;  /* 0x0000000f000f7308 */ /* 0x000f220000001000 */
[----:B------:R-:W-:Y:S01]  /*1090*/  @!P5 FMUL R2, R2, 16777216 ;  /* 0x4b8000000202d820 */ /* 0x000fe20000400000 */
[----:B-1----:R-:W-:Y:S01]  /*10a0*/  IMAD R30, R0, -0x4e00, R3 ;  /* 0xffffb200001e7824 */ /* 0x002fe200078e0203 */
[----:B------:R-:W-:Y:S02]  /*10b0*/  ISETP.LT.AND P5, PT, R3, 0x13800, !P3 ;  /* 0x000138000300780c */ /* 0x000fe40005fa1270 */
[----:B----4-:R-:W-:Y:S02]  /*10c0*/  SEL R13, R13, RZ, P4 ;  /* 0x000000ff0d0d7207 */ /* 0x010fe40002000000 */
[----:B------:R-:W-:Y:S01]  /*10d0*/  SEL R12, R12, RZ, P4 ;  /* 0x000000ff0c0c7207 */ /* 0x000fe20002000000 */
[----:B------:R-:W1:Y:S01]  /*10e0*/  MUFU.RCP R51, R51 ;  /* 0x0000003300337308 */ /* 0x000e620000001000 */
[----:B------:R-:W-:Y:S01]  /*10f0*/  FMUL R26, R31, R26 ;  /* 0x0000001a1f1a7220 */ /* 0x000fe20000400000 */
[----:B------:R-:W-:-:S02]  /*1100*/  IMAD R31, R0, 0x3400, R30 ;  /* 0x00003400001f7824 */ /* 0x000fc400078e021e */
[----:B------:R-:W-:Y:S01]  /*1110*/  FMUL R4, R47, R4 ;  /* 0x000000042f047220 */ /* 0x000fe20000400000 */
[----:B------:R-:W-:Y:S01]  /*1120*/  FADD R47, R12, -R13 ;  /* 0x8000000d0c2f7221 */ /* 0x000fe20000000000 */
[----:B------:R-:W-:Y:S01]  /*1130*/  IMAD R0, R0, 0x6800, R30 ;  /* 0x0000680000007824 */ /* 0x000fe200078e021e */
[----:B------:R-:W-:Y:S01]  /*1140*/  CS2R R12, SRZ ;  /* 0x00000000000c7805 */ /* 0x000fe2000001ff00 */
[----:B------:R-:W-:Y:S01]  /*1150*/  FMUL R3, R15, R14 ;  /* 0x0000000e0f037220 */ /* 0x000fe20000400000 */
[----:B------:R-:W-:Y:S01]  /*1160*/  CS2R R14, SRZ ;  /* 0x00000000000e7805 */ /* 0x000fe2000001ff00 */
[----:B0-----:R-:W-:Y:S01]  /*1170*/  IMAD.WIDE R30, R31, 0x4, R18 ;  /* 0x000000041f1e7825 */ /* 0x001fe200078e0212 */
[----:B------:R-:W-:Y:S02]  /*1180*/  SEL R39, R39, RZ, P4 ;  /* 0x000000ff27277207 */ /* 0x000fe40002000000 */
[----:B------:R-:W-:Y:S02]  /*1190*/  SEL R41, R41, RZ, P4 ;  /* 0x000000ff29297207 */ /* 0x000fe40002000000 */
[----:B------:R0:W4:Y:S01]  /*11a0*/  @P5 LDG.E.128 R12, desc[UR4][R30.64] ;  /* 0x000000041e0c5981 */ /* 0x000122000c1e1d00 */
[----:B------:R-:W-:-:S02]  /*11b0*/  SEL R42, R42, RZ, P4 ;  /* 0x000000ff2a2a7207 */ /* 0x000fc40002000000 */
[----:B------:R-:W-:Y:S02]  /*11c0*/  SEL R43, R43, RZ, P4 ;  /* 0x000000ff2b2b7207 */ /* 0x000fe40002000000 */
[----:B------:R-:W-:Y:S02]  /*11d0*/  SEL R37, R37, RZ, P4 ;  /* 0x000000ff25257207 */ /* 0x000fe40002000000 */
[----:B------:R-:W-:Y:S02]  /*11e0*/  SEL R35, R35, RZ, P4 ;  /* 0x000000ff23237207 */ /* 0x000fe40002000000 */
[----:B------:R-:W-:Y:S01]  /*11f0*/  SEL R36, R36, RZ, P4 ;  /* 0x000000ff24247207 */ /* 0x000fe20002000000 */
[----:B0-----:R-:W-:Y:S01]  /*1200*/  IMAD R30, R49, -0x4e00, R17 ;  /* 0xffffb200311e7824 */ /* 0x001fe200078e0211 */
[----:B------:R-:W-:Y:S02]  /*1210*/  SEL R44, R44, RZ, P4 ;  /* 0x000000ff2c2c7207 */ /* 0x000fe40002000000 */
[----:B------:R-:W-:-:S02]  /*1220*/  SEL R40, R40, RZ, P4 ;  /* 0x000000ff28287207 */ /* 0x000fc40002000000 */
[----:B------:R-:W-:Y:S02]  /*1230*/  SEL R38, R38, RZ, P4 ;  /* 0x000000ff26267207 */ /* 0x000fe40002000000 */
[----:B------:R-:W-:Y:S02]  /*1240*/  SEL R46, R46, RZ, P4 ;  /* 0x000000ff2e2e7207 */ /* 0x000fe40002000000 */
[----:B------:R-:W-:Y:S02]  /*1250*/  SEL R48, R48, RZ, P4 ;  /* 0x000000ff30307207 */ /* 0x000fe40002000000 */
[----:B------:R-:W-:Y:S02]  /*1260*/  SEL R45, R45, RZ, P4 ;  /* 0x000000ff2d2d7207 */ /* 0x000fe40002000000 */
[----:B------:R-:W-:Y:S01]  /*1270*/  SEL R31, R50, RZ, P4 ;  /* 0x000000ff321f7207 */ /* 0x000fe20002000000 */
[----:B-1----:R-:W-:Y:S01]  /*1280*/  FMUL R2, R51, R2 ;  /* 0x0000000233027220 */ /* 0x002fe20000400000 */
[----:B------:R-:W-:Y:S01]  /*1290*/  ISETP.LT.AND P4, PT, R17, 0x13800, !P6 ;  /* 0x000138001100780c */ /* 0x000fe20007781270 */
[----:B------:R-:W-:-:S02]  /*12a0*/  IMAD R51, R49, 0x3400, R30 ;  /* 0x0000340031337824 */ /* 0x000fc400078e021e */
[----:B------:R-:W-:Y:S01]  /*12b0*/  FMUL R47, R16, R47 ;  /* 0x0000002f102f7220 */ /* 0x000fe20000400000 */
[----:B------:R-:W-:Y:S01]  /*12c0*/  CS2R R16, SRZ ;  /* 0x0000000000107805 */ /* 0x000fe2000001ff00 */
[----:B------:R-:W-:Y:S01]  /*12d0*/  IMAD.WIDE R50, R51, 0x4, R18 ;  /* 0x0000000433327825 */ /* 0x000fe200078e0212 */
[----:B------:R-:W-:-:S07]  /*12e0*/  CS2R R18, SRZ ;  /* 0x0000000000127805 */ /* 0x000fce000001ff00 */
[----:B------:R-:W4:Y:S01]  /*12f0*/  @P4 LDG.E.128 R16, desc[UR4][R50.64] ;  /* 0x0000000432104981 */ /* 0x000f22000c1e1d00 */
[----:B------:R-:W-:Y:S01]  /*1300*/  FADD R42, R45, -R42 ;  /* 0x8000002a2d2a7221 */ /* 0x000fe20000000000 */
[----:B------:R-:W-:Y:S02]  /*1310*/  SEL R21, R21, RZ, P1 ;  /* 0x000000ff15157207 */ /* 0x000fe40000800000 */
[----:B------:R-:W-:Y:S02]  /*1320*/  SEL R10, R10, RZ, P1 ;  /* 0x000000ff0a0a7207 */ /* 0x000fe40000800000 */
[----:B------:R-:W-:Y:S02]  /*1330*/  SEL R45, R20, RZ, P1 ;  /* 0x000000ff142d7207 */ /* 0x000fe40000800000 */
[----:B------:R-:W-:Y:S01]  /*1340*/  SEL R20, R23, RZ, P1 ;  /* 0x000000ff17147207 */ /* 0x000fe20000800000 */
[----:B------:R-:W-:Y:S01]  /*1350*/  FADD R23, R10, -R21 ;  /* 0x800000150a177221 */ /* 0x000fe20000000000 */
[----:B------:R-:W0:Y:S03]  /*1360*/  MUFU.RCP R53, R53 ;  /* 0x0000003500357308 */ /* 0x000e260000001000 */
[----:B------:R-:W-:-:S02]  /*1370*/  FADD R10, R20, -R45 ;  /* 0x8000002d140a7221 */ /* 0x000fc40000000000 */
[----:B------:R-:W1:Y:S01]  /*1380*/  LDC.64 R20, c[0x0][0x240] ;  /* 0x00009000ff147b82 */ /* 0x000e620000000a00 */
[----:B------:R-:W-:Y:S01]  /*1390*/  FADD R46, R46, -R39 ;  /* 0x800000272e2e7221 */ /* 0x000fe20000000000 */
[----:B------:R-:W-:Y:S02]  /*13a0*/  SEL R39, R24, RZ, P1 ;  /* 0x000000ff18277207 */ /* 0x000fe40000800000 */
[----:B------:R-:W-:Y:S01]  /*13b0*/  SEL R22, R22, RZ, P1 ;  /* 0x000000ff16167207 */ /* 0x000fe20000800000 */
[----:B------:R-:W-:Y:S01]  /*13c0*/  FFMA R43, R43, R47, R44 ;  /* 0x0000002f2b2b7223 */ /* 0x000fe2000000002c */
[----:B------:R-:W-:Y:S01]  /*13d0*/  FMUL R25, R25, R46 ;  /* 0x0000002e19197220 */ /* 0x000fe20000400000 */
[----:B------:R-:W-:Y:S02]  /*13e0*/  FADD R41, R48, -R41 ;  /* 0x8000002930297221 */ /* 0x000fe40000000000 */
[----:B------:R-:W-:Y:S01]  /*13f0*/  FADD R39, R22, -R39 ;  /* 0x8000002716277221 */ /* 0x000fe20000000000 */
[----:B------:R-:W-:Y:S01]  /*1400*/  FFMA R25, R37, R25, R40 ;  /* 0x0000001925197223 */ /* 0x000fe20000000028 */
[----:B------:R-:W-:Y:S01]  /*1410*/  FMUL R26, R26, R41 ;  /* 0x000000291a1a7220 */ /* 0x000fe20000400000 */
[----:B------:R-:W-:Y:S01]  /*1420*/  FMUL R27, R27, R42 ;  /* 0x0000002a1b1b7220 */ /* 0x000fe20000400000 */
[----:B------:R-:W-:-:S02]  /*1430*/  FMUL R10, R3, R10 ;  /* 0x0000000a030a7220 */ /* 0x000fc40000400000 */
[----:B------:R-:W-:Y:S01]  /*1440*/  FFMA R26, R35, R26, R38 ;  /* 0x0000001a231a7223 */ /* 0x000fe20000000026 */
[----:B------:R-:W-:Y:S01]  /*1450*/  FFMA R27, R36, R27, R31 ;  /* 0x0000001b241b7223 */ /* 0x000fe2000000001f */
[----:B0-----:R-:W-:Y:S01]  /*1460*/  FMUL R34, R53, R34 ;  /* 0x0000002235227220 */ /* 0x001fe20000400000 */
[----:B------:R-:W-:-:S03]  /*1470*/  FMUL R23, R4, R23 ;  /* 0x0000001704177220 */ /* 0x000fc60000400000 */
[----:B------:R-:W-:Y:S01]  /*1480*/  FMUL R34, R34, R39 ;  /* 0x0000002722227220 */ /* 0x000fe20000400000 */
[----:B--2---:R-:W-:Y:S02]  /*1490*/  SEL R6, R6, RZ, P1 ;  /* 0x000000ff06067207 */ /* 0x004fe40000800000 */
[----:B-----5:R-:W-:-:S05]  /*14a0*/  SEL R5, R5, RZ, P1 ;  /* 0x000000ff05057207 */ /* 0x020fca0000800000 */
[----:B------:R-:W-:-:S04]  /*14b0*/  FADD R3, R6, -R5 ;  /* 0x8000000506037221 */ /* 0x000fc80000000000 */
[----:B------:R-:W-:Y:S01]  /*14c0*/  FMUL R4, R2, R3 ;  /* 0x0000000302047220 */ /* 0x000fe20000400000 */
[----:B-1----:R-:W-:Y:S01]  /*14d0*/  IMAD.WIDE R2, R0, 0x4, R20 ;  /* 0x0000000400027825 */ /* 0x002fe200078e0214 */
[----:B---3--:R-:W-:Y:S02]  /*14e0*/  SEL R7, R7, RZ, P1 ;  /* 0x000000ff07077207 */ /* 0x008fe40000800000 */
[----:B------:R-:W-:Y:S02]  /*14f0*/  SEL R11, R11, RZ, P1 ;  /* 0x000000ff0b0b7207 */ /* 0x000fe40000800000 */
[----:B------:R-:W-:Y:S02]  /*1500*/  SEL R9, R9, RZ, P1 ;  /* 0x000000ff09097207 */ /* 0x000fe40000800000 */
[----:B------:R-:W-:Y:S01]  /*1510*/  SEL R8, R8, RZ, P1 ;  /* 0x000000ff08087207 */ /* 0x000fe20000800000 */
[----:B------:R-:W-:-:S04]  /*1520*/  IMAD R30, R49, 0x6800, R30 ;  /* 0x00006800311e7824 */ /* 0x000fc800078e021e */
[----:B------:R-:W-:Y:S01]  /*1530*/  IMAD.WIDE R30, R30, 0x4, R20 ;  /* 0x000000041e1e7825 */ /* 0x000fe200078e0214 */
[----:B------:R-:W-:Y:S02]  /*1540*/  SEL R32, R32, RZ, P1 ;  /* 0x000000ff20207207 */ /* 0x000fe40000800000 */
[----:B------:R-:W-:Y:S02]  /*1550*/  SEL R33, R33, RZ, P1 ;  /* 0x000000ff21217207 */ /* 0x000fe40000800000 */
[----:B------:R-:W-:Y:S02]  /*1560*/  SEL R28, R28, RZ, P1 ;  /* 0x000000ff1c1c7207 */ /* 0x000fe40000800000 */
[----:B------:R-:W-:Y:S02]  /*1570*/  SEL R22, R29, RZ, P1 ;  /* 0x000000ff1d167207 */ /* 0x000fe40000800000 */
[----:B------:R-:W-:Y:S01]  /*1580*/  FSETP.GEU.AND P1, PT, R43, RZ, PT ;  /* 0x000000ff2b00720b */ /* 0x000fe20003f2e000 */
[----:B------:R-:W-:Y:S01]  /*1590*/  FFMA R7, R7, R34, R28 ;  /* 0x0000002207077223 */ /* 0x000fe2000000001c */
[----:B------:R-:W-:Y:S01]  /*15a0*/  FFMA R9, R9, R10, R32 ;  /* 0x0000000a09097223 */ /* 0x000fe20000000020 */
[----:B------:R-:W-:Y:S01]  /*15b0*/  FFMA R11, R11, R23, R22 ;  /* 0x000000170b0b7223 */ /* 0x000fe20000000016 */
[----:B------:R-:W-:Y:S01]  /*15c0*/  FFMA R4, R8, R4, R33 ;  /* 0x0000000408047223 */ /* 0x000fe20000000021 */
[----:B----4-:R-:W-:-:S02]  /*15d0*/  SEL R12, R12, RZ, P5 ;  /* 0x000000ff0c0c7207 */ /* 0x010fc40002800000 */
[----:B------:R-:W-:Y:S02]  /*15e0*/  @P3 SEL R12, R43, RZ, P1 ;  /* 0x000000ff2b0c3207 */ /* 0x000fe40000800000 */
[----:B------:R-:W-:Y:S02]  /*15f0*/  FSETP.GEU.AND P1, PT, R25, RZ, PT ;  /* 0x000000ff1900720b */ /* 0x000fe40003f2e000 */
[----:B------:R-:W-:Y:S02]  /*1600*/  SEL R13, R13, RZ, P5 ;  /* 0x000000ff0d0d7207 */ /* 0x000fe40002800000 */
[----:B------:R-:W-:Y:S02]  /*1610*/  @P3 SEL R13, R25, RZ, P1 ;  /* 0x000000ff190d3207 */ /* 0x000fe40000800000 */
[----:B------:R-:W-:Y:S02]  /*1620*/  SEL R14, R14, RZ, P5 ;  /* 0x000000ff0e0e7207 */ /* 0x000fe40002800000 */
[----:B------:R-:W-:-:S02]  /*1630*/  SEL R15, R15, RZ, P5 ;  /* 0x000000ff0f0f7207 */ /* 0x000fc40002800000 */
[C---:B------:R-:W-:Y:S02]  /*1640*/  FSETP.GEU.AND P5, PT, R26.reuse, RZ, PT ;  /* 0x000000ff1a00720b */ /* 0x040fe40003fae000 */
[C---:B------:R-:W-:Y:S02]  /*1650*/  FSETP.GEU.AND P1, PT, R27.reuse, RZ, PT ;  /* 0x000000ff1b00720b */ /* 0x040fe40003f2e000 */
[----:B------:R-:W-:Y:S02]  /*1660*/  @P3 SEL R14, R26, RZ, P5 ;  /* 0x000000ff1a0e3207 */ /* 0x000fe40002800000 */
[----:B------:R-:W-:Y:S02]  /*1670*/  @P3 SEL R15, R27, RZ, P1 ;  /* 0x000000ff1b0f3207 */ /* 0x000fe40000800000 */
[----:B------:R-:W-:Y:S02]  /*1680*/  FSETP.GEU.AND P3, PT, R11, RZ, PT ;  /* 0x000000ff0b00720b */ /* 0x000fe40003f6e000 */
[----:B------:R-:W-:Y:S01]  /*1690*/  FSETP.GEU.AND P1, PT, R4, RZ, PT ;  /* 0x000000ff0400720b */ /* 0x000fe20003f2e000 */
[----:B------:R0:W-:Y:S01]  /*16a0*/  @!P2 STG.E.128 desc[UR4][R2.64], R12 ;  /* 0x0000000c0200a986 */ /* 0x0001e2000c101d04 */
[----:B------:R-:W-:-:S02]  /*16b0*/  FSETP.GEU.AND P2, PT, R9, RZ, PT ;  /* 0x000000ff0900720b */ /* 0x000fc40003f4e000 */
[----:B------:R-:W-:Y:S02]  /*16c0*/  SEL R16, R16, RZ, P4 ;  /* 0x000000ff10107207 */ /* 0x000fe40002000000 */
[----:B------:R-:W-:Y:S02]  /*16d0*/  SEL R17, R17, RZ, P4 ;  /* 0x000000ff11117207 */ /* 0x000fe40002000000 */
[----:B------:R-:W-:Y:S02]  /*16e0*/  SEL R18, R18, RZ, P4 ;  /* 0x000000ff12127207 */ /* 0x000fe40002000000 */
[----:B------:R-:W-:Y:S02]  /*16f0*/  SEL R19, R19, RZ, P4 ;  /* 0x000000ff13137207 */ /* 0x000fe40002000000 */
[----:B------:R-:W-:Y:S02]  /*1700*/  FSETP.GEU.AND P4, PT, R7, RZ, PT ;  /* 0x000000ff0700720b */ /* 0x000fe40003f8e000 */
[----:B------:R-:W-:-:S02]  /*1710*/  @P6 SEL R17, R11, RZ, P3 ;  /* 0x000000ff0b116207 */ /* 0x000fc40001800000 */
[----:B------:R-:W-:Y:S02]  /*1720*/  @P6 SEL R16, R7, RZ, P4 ;  /* 0x000000ff07106207 */ /* 0x000fe40002000000 */
[----:B------:R-:W-:Y:S02]  /*1730*/  @P6 SEL R18, R9, RZ, P2 ;  /* 0x000000ff09126207 */ /* 0x000fe40001000000 */
[----:B------:R-:W-:Y:S01]  /*1740*/  @P6 SEL R19, R4, RZ, P1 ;  /* 0x000000ff04136207 */ /* 0x000fe20000800000 */
[----:B0-----:R-:W-:Y:S06]  /*1750*/  @P0 EXIT ;  /* 0x000000000000094d */ /* 0x001fec0003800000 */
[----:B------:R-:W-:Y:S01]  /*1760*/  STG.E.128 desc[UR4][R30.64], R16 ;  /* 0x000000101e007986 */ /* 0x000fe2000c101d04 */
[----:B------:R-:W-:Y:S05]  /*1770*/  EXIT ;  /* 0x000000000000794d */ /* 0x000fea0003800000 */
.L_x_0:
[----:B------:R-:W-:-:S00]  /*1780*/  BRA `(.L_x_0) ;  /* 0xfffffffc00fc7947 */ /* 0x000fc0000383ffff */
[----:B------:R-:W-:-:S00]  /*1790*/  NOP ;  /* 0x0000000000007918 */ /* 0x000fc00000000000 */
        /* <DEDUP_REMOVED lines=14> */
.L_x_1:


//--------------------- .nv.global.init           --------------------------
	.section	.nv.global.init,"aw",@progbits
.nv.global.init:
	.type		_$_str,@object
	.size		_$_str,(_$_str_$_2 - _$_str)
_$_str:
        /*0000*/ 	.byte	0x5f, 0x5f, 0x43, 0x55, 0x44, 0x41, 0x5f, 0x46, 0x54, 0x5a, 0x00
	.type		_$_str_$_2,@object
	.size		_$_str_$_2,(.L_1 - _$_str_$_2)
_$_str_$_2:
        /*000b*/ 	.byte	0x5f, 0x5f, 0x43, 0x55, 0x44, 0x41, 0x5f, 0x50, 0x52, 0x45, 0x43, 0x5f, 0x53, 0x51, 0x52, 0x54
        /*001b*/ 	.byte	0x00
.L_1:


//--------------------- .nv.constant0.triton_poi_fused_cat_14 --------------------------
	.section	.nv.constant0.triton_poi_fused_cat_14,"a",@progbits
	.sectionflags	@""
	.align	4
.nv.constant0.triton_poi_fused_cat_14:
	.zero		588
